//
// Generated by NVIDIA NVVM Compiler
//
// Compiler Build ID: CL-36424714
// Cuda compilation tools, release 13.0, V13.0.88
// Based on NVVM 20.0.0
//

.version 9.0
.target sm_100
.address_size 64

	// .globl	_Z9addVectorPfS_S_i

.visible .entry _Z9addVectorPfS_S_i(
	.param .u64 .ptr .align 1 _Z9addVectorPfS_S_i_param_0,
	.param .u64 .ptr .align 1 _Z9addVectorPfS_S_i_param_1,
	.param .u64 .ptr .align 1 _Z9addVectorPfS_S_i_param_2,
	.param .u32 _Z9addVectorPfS_S_i_param_3
)
{
	.reg .pred 	%p<2>;
	.reg .b32 	%r<6>;
	.reg .b32 	%f<4>;
	.reg .b64 	%rd<11>;

	ld.param.u64 	%rd1, [_Z9addVectorPfS_S_i_param_0];
	ld.param.u64 	%rd2, [_Z9addVectorPfS_S_i_param_1];
	ld.param.u64 	%rd3, [_Z9addVectorPfS_S_i_param_2];
	ld.param.u32 	%r2, [_Z9addVectorPfS_S_i_param_3];
	mov.u32 	%r3, %tid.x;
	mov.u32 	%r4, %ctaid.x;
	mov.u32 	%r5, %ntid.x;
	mad.lo.s32 	%r1, %r4, %r5, %r3;
	setp.ge.s32 	%p1, %r1, %r2;
	@%p1 bra 	$L__BB0_2;
	cvta.to.global.u64 	%rd4, %rd1;
	cvta.to.global.u64 	%rd5, %rd2;
	cvta.to.global.u64 	%rd6, %rd3;
	mul.wide.s32 	%rd7, %r1, 4;
	add.s64 	%rd8, %rd4, %rd7;
	ld.global.f32 	%f1, [%rd8];
	add.s64 	%rd9, %rd5, %rd7;
	ld.global.f32 	%f2, [%rd9];
	add.f32 	%f3, %f1, %f2;
	add.s64 	%rd10, %rd6, %rd7;
	st.global.f32 	[%rd10], %f3;
$L__BB0_2:
	ret;

}


// ===== COMPILED SASS (sm_100) =====

	.target	sm_100

	.elftype	@"ET_EXEC"


//--------------------- .note.nv.tkinfo           --------------------------
	.section	.note.nv.tkinfo,"",@"SHT_NOTE"
	.sectionflags	@"SHF_NOTE_NV_TKINFO"
	.tkinfo
        /*0018*/ 	.word	0x00000002
        /*0030*/ 	.string	""
        /*0030*/ 	.string	"ptxas"
        /*0030*/ 	.string	"Cuda compilation tools, release 13.0, V13.0.88"
        /*0030*/ 	.string	"Build cuda_13.0.r13.0/compiler.36424714_0"
        /*0030*/ 	.string	"-arch sm_100 -m 64 "



//--------------------- .note.nv.cuinfo           --------------------------
	.section	.note.nv.cuinfo,"",@"SHT_NOTE"
	.sectionflags	@"SHF_NOTE_NV_CUINFO"
        /*0018*/ 	.short	0x0002
        /*001a*/ 	.short	0x0064
        /*001c*/ 	.short	0x0082
	.zero		2


//--------------------- .nv.info                  --------------------------
	.section	.nv.info,"",@"SHT_CUDA_INFO"
	.align	4


	//----- nvinfo : EIATTR_REGCOUNT
	.align		4
        /*0000*/ 	.byte	0x04, 0x2f
        /*0002*/ 	.short	(.L_1 - .L_0)
	.align		4
.L_0:
        /*0004*/ 	.word	index@(_Z9addVectorPfS_S_i)
        /*0008*/ 	.word	0x0000000c


	//----- nvinfo : EIATTR_FRAME_SIZE
	.align		4
.L_1:
        /*000c*/ 	.byte	0x04, 0x11
        /*000e*/ 	.short	(.L_3 - .L_2)
	.align		4
.L_2:
        /*0010*/ 	.word	index@(_Z9addVectorPfS_S_i)
        /*0014*/ 	.word	0x00000000


	//----- nvinfo : EIATTR_MIN_STACK_SIZE
	.align		4
.L_3:
        /*0018*/ 	.byte	0x04, 0x12
        /*001a*/ 	.short	(.L_5 - .L_4)
	.align		4
.L_4:
        /*001c*/ 	.word	index@(_Z9addVectorPfS_S_i)
        /*0020*/ 	.word	0x00000000
.L_5:


//--------------------- .nv.compat                --------------------------
	.section	.nv.compat,"",@"SHT_CUDA_COMPAT_INFO"
	.align	4
        /*0000*/ 	.byte	0x02, 0x09, 0x00, 0x00, 0x02, 0x02, 0x01, 0x00, 0x02, 0x05, 0x05, 0x00, 0x03, 0x07, 0x01, 0x01
        /*0010*/ 	.byte	0x02, 0x03, 0x00, 0x00, 0x02, 0x06, 0x01, 0x00, 0x04, 0x0b, 0x08, 0x00, 0x09, 0x00, 0x00, 0x00
        /*0020*/ 	.byte	0x00, 0x00, 0x00, 0x00


//--------------------- .nv.info._Z9addVectorPfS_S_i --------------------------
	.section	.nv.info._Z9addVectorPfS_S_i,"",@"SHT_CUDA_INFO"
	.sectionflags	@""
	.align	4


	//----- nvinfo : EIATTR_CUDA_API_VERSION
	.align		4
        /*0000*/ 	.byte	0x04, 0x37
        /*0002*/ 	.short	(.L_7 - .L_6)
.L_6:
        /*0004*/ 	.word	0x00000082


	//----- nvinfo : EIATTR_KPARAM_INFO
	.align		4
.L_7:
        /*0008*/ 	.byte	0x04, 0x17
        /*000a*/ 	.short	(.L_9 - .L_8)
.L_8:
        /*000c*/ 	.word	0x00000000
        /*0010*/ 	.short	0x0003
        /*0012*/ 	.short	0x0018
        /*0014*/ 	.byte	0x00, 0xf0, 0x11, 0x00


	//----- nvinfo : EIATTR_KPARAM_INFO
	.align		4
.L_9:
        /*0018*/ 	.byte	0x04, 0x17
        /*001a*/ 	.short	(.L_11 - .L_10)
.L_10:
        /*001c*/ 	.word	0x00000000
        /*0020*/ 	.short	0x0002
        /*0022*/ 	.short	0x0010
        /*0024*/ 	.byte	0x00, 0xf5, 0x21, 0x00


	//----- nvinfo : EIATTR_KPARAM_INFO
	.align		4
.L_11:
        /*0028*/ 	.byte	0x04, 0x17
        /*002a*/ 	.short	(.L_13 - .L_12)
.L_12:
        /*002c*/ 	.word	0x00000000
        /*0030*/ 	.short	0x0001
        /*0032*/ 	.short	0x0008
        /*0034*/ 	.byte	0x00, 0xf5, 0x21, 0x00


	//----- nvinfo : EIATTR_KPARAM_INFO
	.align		4
.L_13:
        /*0038*/ 	.byte	0x04, 0x17
        /*003a*/ 	.short	(.L_15 - .L_14)
.L_14:
        /*003c*/ 	.word	0x00000000
        /*0040*/ 	.short	0x0000
        /*0042*/ 	.short	0x0000
        /*0044*/ 	.byte	0x00, 0xf5, 0x21, 0x00


	//----- nvinfo : EIATTR_SPARSE_MMA_MASK
	.align		4
.L_15:
        /*0048*/ 	.byte	0x03, 0x50
        /*004a*/ 	.short	0x0000


	//----- nvinfo : EIATTR_MAXREG_COUNT
	.align		4
        /*004c*/ 	.byte	0x03, 0x1b
        /*004e*/ 	.short	0x00ff


	//----- nvinfo : EIATTR_MERCURY_ISA_VERSION
	.align		4
        /*0050*/ 	.byte	0x03, 0x5f
        /*0052*/ 	.short	0x0101


	//----- nvinfo : EIATTR_VRC_CTA_INIT_COUNT
	.align		4
        /*0054*/ 	.byte	0x02, 0x4a
	.zero		1
	.zero		1


	//----- nvinfo : EIATTR_EXIT_INSTR_OFFSETS
	.align		4
        /*0058*/ 	.byte	0x04, 0x1c
        /*005a*/ 	.short	(.L_17 - .L_16)


	//   ....[0]....
.L_16:
        /*005c*/ 	.word	0x00000070


	//   ....[1]....
        /*0060*/ 	.word	0x00000130


	//----- nvinfo : EIATTR_CBANK_PARAM_SIZE
	.align		4
.L_17:
        /*0064*/ 	.byte	0x03, 0x19
        /*0066*/ 	.short	0x001c


	//----- nvinfo : EIATTR_PARAM_CBANK
	.align		4
        /*0068*/ 	.byte	0x04, 0x0a
        /*006a*/ 	.short	(.L_19 - .L_18)
	.align		4
.L_18:
        /*006c*/ 	.word	index@(.nv.constant0._Z9addVectorPfS_S_i)
        /*0070*/ 	.short	0x0380
        /*0072*/ 	.short	0x001c


	//----- nvinfo : EIATTR_SW_WAR
	.align		4
.L_19:
        /*0074*/ 	.byte	0x04, 0x36
        /*0076*/ 	.short	(.L_21 - .L_20)
.L_20:
        /*0078*/ 	.word	0x00000008
.L_21:


//--------------------- .nv.callgraph             --------------------------
	.section	.nv.callgraph,"",@"SHT_CUDA_CALLGRAPH"
	.align	4
	.sectionentsize	8
	.align		4
        /*0000*/ 	.word	0x00000000
	.align		4
        /*0004*/ 	.word	0xffffffff
	.align		4
        /*0008*/ 	.word	0x00000000
	.align		4
        /*000c*/ 	.word	0xfffffffe
	.align		4
        /*0010*/ 	.word	0x00000000
	.align		4
        /*0014*/ 	.word	0xfffffffd
	.align		4
        /*0018*/ 	.word	0x00000000
	.align		4
        /*001c*/ 	.word	0xfffffffc


//--------------------- .text._Z9addVectorPfS_S_i --------------------------
	.section	.text._Z9addVectorPfS_S_i,"ax",@progbits
	.align	128
        .global         _Z9addVectorPfS_S_i
        .type           _Z9addVectorPfS_S_i,@function
        .size           _Z9addVectorPfS_S_i,(.L_x_1 - _Z9addVectorPfS_S_i)
        .other          _Z9addVectorPfS_S_i,@"STO_CUDA_ENTRY STV_DEFAULT"
_Z9addVectorPfS_S_i:
.text._Z9addVectorPfS_S_i:
[----:B------:R-:W-:Y:S01]  /*0000*/  LDC R1, c[0x0][0x37c] ;  /* 0x0000df00ff017b82 */ /* 0x000fe20000000800 */
[----:B------:R-:W0:Y:S07]  /*0010*/  S2R R9, SR_TID.X ;  /* 0x0000000000097919 */ /* 0x000e2e0000002100 */
[----:B------:R-:W0:Y:S01]  /*0020*/  S2UR UR4, SR_CTAID.X ;  /* 0x00000000000479c3 */ /* 0x000e220000002500 */
[----:B------:R-:W1:Y:S07]  /*0030*/  LDCU UR5, c[0x0][0x398] ;  /* 0x00007300ff0577ac */ /* 0x000e6e0008000800 */
[----:B------:R-:W0:Y:S02]  /*0040*/  LDC R0, c[0x0][0x360] ;  /* 0x0000d800ff007b82 */ /* 0x000e240000000800 */
[----:B0-----:R-:W-:-:S05]  /*0050*/  IMAD R9, R0, UR4, R9 ;  /* 0x0000000400097c24 */ /* 0x001fca000f8e0209 */
[----:B-1----:R-:W-:-:S13]  /*0060*/  ISETP.GE.AND P0, PT, R9, UR5, PT ;  /* 0x0000000509007c0c */ /* 0x002fda000bf06270 */
[----:B------:R-:W-:Y:S05]  /*0070*/  @P0 EXIT ;  /* 0x000000000000094d */ /* 0x000fea0003800000 */
[----:B------:R-:W0:Y:S01]  /*0080*/  LDC.64 R2, c[0x0][0x380] ;  /* 0x0000e000ff027b82 */ /* 0x000e220000000a00 */
[----:B------:R-:W1:Y:S07]  /*0090*/  LDCU.64 UR4, c[0x0][0x358] ;  /* 0x00006b00ff0477ac */ /* 0x000e6e0008000a00 */
[----:B------:R-:W2:Y:S08]  /*00a0*/  LDC.64 R4, c[0x0][0x388] ;  /* 0x0000e200ff047b82 */ /* 0x000eb00000000a00 */
[----:B------:R-:W3:Y:S01]  /*00b0*/  LDC.64 R6, c[0x0][0x390] ;  /* 0x0000e400ff067b82 */ /* 0x000ee20000000a00 */
[----:B0-----:R-:W-:-:S06]  /*00c0*/  IMAD.WIDE R2, R9, 0x4, R2 ;  /* 0x0000000409027825 */ /* 0x001fcc00078e0202 */
[----:B-1----:R-:W4:Y:S01]  /*00d0*/  LDG.E R2, desc[UR4][R2.64] ;  /* 0x0000000402027981 */ /* 0x002f22000c1e1900 */
[----:B--2---:R-:W-:-:S06]  /*00e0*/  IMAD.WIDE R4, R9, 0x4, R4 ;  /* 0x0000000409047825 */ /* 0x004fcc00078e0204 */
[----:B------:R-:W4:Y:S01]  /*00f0*/  LDG.E R5, desc[UR4][R4.64] ;  /* 0x0000000404057981 */ /* 0x000f22000c1e1900 */
[----:B---3--:R-:W-:-:S04]  /*0100*/  IMAD.WIDE R6, R9, 0x4, R6 ;  /* 0x0000000409067825 */ /* 0x008fc800078e0206 */
[----:B----4-:R-:W-:-:S05]  /*0110*/  FADD R9, R2, R5 ;  /* 0x0000000502097221 */ /* 0x010fca0000000000 */
[----:B------:R-:W-:Y:S01]  /*0120*/  STG.E desc[UR4][R6.64], R9 ;  /* 0x0000000906007986 */ /* 0x000fe2000c101904 */
[----:B------:R-:W-:Y:S05]  /*0130*/  EXIT ;  /* 0x000000000000794d */ /* 0x000fea0003800000 */
.L_x_0:
[----:B------:R-:W-:-:S00]  /*0140*/  BRA `(.L_x_0) ;  /* 0xfffffffc00fc7947 */ /* 0x000fc0000383ffff */
[----:B------:R-:W-:-:S00]  /*0150*/  NOP ;  /* 0x0000000000007918 */ /* 0x000fc00000000000 */
        /* <DEDUP_REMOVED lines=10> */
.L_x_1:


//--------------------- .nv.shared.reserved.0     --------------------------
	.section	.nv.shared.reserved.0,"aw",@nobits
	.weak		__nv_reservedSMEM_offset_0_alias
	.size		__nv_reservedSMEM_offset_0_alias, 0, 64
	.other		__nv_reservedSMEM_offset_0_alias,@"STO_CUDA_RESERVED_SHARED STV_DEFAULT"
__nv_reservedSMEM_offset_0_alias:
	.zero		0
	.zero		64


//--------------------- .nv.constant0._Z9addVectorPfS_S_i --------------------------
	.section	.nv.constant0._Z9addVectorPfS_S_i,"a",@progbits
	.sectionflags	@""
	.align	4
.nv.constant0._Z9addVectorPfS_S_i:
	.zero		924


//--------------------- SYMBOLS --------------------------

	.type		.nv.reservedSmem.offset0,@object
	.size		.nv.reservedSmem.offset0,0x4
